//
// Generated by NVIDIA NVVM Compiler
//
// Compiler Build ID: CL-36424714
// Cuda compilation tools, release 13.0, V13.0.88
// Based on NVVM 20.0.0
//

.version 9.0
.target sm_100
.address_size 64

	// .globl	_Z10MultMatGPUPfS_S_i

.visible .entry _Z10MultMatGPUPfS_S_i(
	.param .u64 .ptr .align 1 _Z10MultMatGPUPfS_S_i_param_0,
	.param .u64 .ptr .align 1 _Z10MultMatGPUPfS_S_i_param_1,
	.param .u64 .ptr .align 1 _Z10MultMatGPUPfS_S_i_param_2,
	.param .u32 _Z10MultMatGPUPfS_S_i_param_3
)
{
	.reg .pred 	%p<13>;
	.reg .b32 	%r<39>;
	.reg .b32 	%f<68>;
	.reg .b64 	%rd<67>;

	ld.param.u64 	%rd14, [_Z10MultMatGPUPfS_S_i_param_1];
	ld.param.u64 	%rd15, [_Z10MultMatGPUPfS_S_i_param_2];
	ld.param.u32 	%r17, [_Z10MultMatGPUPfS_S_i_param_3];
	cvta.to.global.u64 	%rd1, %rd15;
	cvta.to.global.u64 	%rd2, %rd14;
	mov.u32 	%r18, %ctaid.y;
	shl.b32 	%r19, %r18, 5;
	mov.u32 	%r20, %tid.y;
	add.s32 	%r1, %r19, %r20;
	mov.u32 	%r21, %ctaid.x;
	shl.b32 	%r22, %r21, 5;
	mov.u32 	%r23, %tid.x;
	add.s32 	%r2, %r22, %r23;
	setp.gt.u32 	%p1, %r1, 1000;
	setp.gt.s32 	%p2, %r2, 1000;
	or.pred  	%p3, %p1, %p2;
	@%p3 bra 	$L__BB0_14;
	setp.lt.s32 	%p4, %r17, 1;
	mov.f32 	%f67, 0f00000000;
	@%p4 bra 	$L__BB0_13;
	mul.lo.s32 	%r3, %r17, %r1;
	and.b32  	%r4, %r17, 7;
	setp.lt.u32 	%p5, %r17, 8;
	mov.f32 	%f67, 0f00000000;
	mov.b32 	%r37, 0;
	@%p5 bra 	$L__BB0_5;
	and.b32  	%r37, %r17, 2147483640;
	neg.s32 	%r35, %r37;
	mul.wide.u32 	%rd16, %r17, 4;
	add.s64 	%rd3, %rd1, %rd16;
	mul.wide.u32 	%rd17, %r17, 8;
	add.s64 	%rd4, %rd1, %rd17;
	mul.wide.u32 	%rd18, %r17, 12;
	add.s64 	%rd5, %rd1, %rd18;
	mul.wide.u32 	%rd19, %r17, 16;
	add.s64 	%rd6, %rd1, %rd19;
	mul.wide.u32 	%rd20, %r17, 20;
	add.s64 	%rd7, %rd1, %rd20;
	mul.wide.u32 	%rd21, %r17, 24;
	add.s64 	%rd8, %rd1, %rd21;
	mul.wide.u32 	%rd22, %r17, 28;
	add.s64 	%rd9, %rd1, %rd22;
	mul.wide.u32 	%rd23, %r3, 4;
	add.s64 	%rd24, %rd23, %rd2;
	add.s64 	%rd66, %rd24, 16;
	mov.f32 	%f67, 0f00000000;
	mov.u32 	%r34, %r2;
$L__BB0_4:
	.pragma "nounroll";
	mul.wide.s32 	%rd25, %r34, 4;
	add.s64 	%rd26, %rd3, %rd25;
	add.s64 	%rd27, %rd4, %rd25;
	add.s64 	%rd28, %rd5, %rd25;
	add.s64 	%rd29, %rd6, %rd25;
	add.s64 	%rd30, %rd7, %rd25;
	add.s64 	%rd31, %rd8, %rd25;
	add.s64 	%rd32, %rd9, %rd25;
	add.s64 	%rd33, %rd1, %rd25;
	ld.global.f32 	%f17, [%rd66+-16];
	ld.global.f32 	%f18, [%rd33];
	fma.rn.f32 	%f19, %f17, %f18, %f67;
	ld.global.f32 	%f20, [%rd66+-12];
	ld.global.f32 	%f21, [%rd26];
	fma.rn.f32 	%f22, %f20, %f21, %f19;
	ld.global.f32 	%f23, [%rd66+-8];
	ld.global.f32 	%f24, [%rd27];
	fma.rn.f32 	%f25, %f23, %f24, %f22;
	ld.global.f32 	%f26, [%rd66+-4];
	ld.global.f32 	%f27, [%rd28];
	fma.rn.f32 	%f28, %f26, %f27, %f25;
	ld.global.f32 	%f29, [%rd66];
	ld.global.f32 	%f30, [%rd29];
	fma.rn.f32 	%f31, %f29, %f30, %f28;
	ld.global.f32 	%f32, [%rd66+4];
	ld.global.f32 	%f33, [%rd30];
	fma.rn.f32 	%f34, %f32, %f33, %f31;
	ld.global.f32 	%f35, [%rd66+8];
	ld.global.f32 	%f36, [%rd31];
	fma.rn.f32 	%f37, %f35, %f36, %f34;
	ld.global.f32 	%f38, [%rd66+12];
	ld.global.f32 	%f39, [%rd32];
	fma.rn.f32 	%f67, %f38, %f39, %f37;
	add.s32 	%r35, %r35, 8;
	shl.b32 	%r25, %r17, 3;
	add.s32 	%r34, %r34, %r25;
	add.s64 	%rd66, %rd66, 32;
	setp.ne.s32 	%p6, %r35, 0;
	@%p6 bra 	$L__BB0_4;
$L__BB0_5:
	setp.eq.s32 	%p7, %r4, 0;
	@%p7 bra 	$L__BB0_13;
	and.b32  	%r12, %r17, 3;
	setp.lt.u32 	%p8, %r4, 4;
	@%p8 bra 	$L__BB0_8;
	add.s32 	%r26, %r37, %r3;
	mul.wide.u32 	%rd34, %r26, 4;
	add.s64 	%rd35, %rd2, %rd34;
	ld.global.f32 	%f41, [%rd35];
	mad.lo.s32 	%r27, %r37, %r17, %r2;
	mul.wide.s32 	%rd36, %r27, 4;
	add.s64 	%rd37, %rd1, %rd36;
	ld.global.f32 	%f42, [%rd37];
	fma.rn.f32 	%f43, %f41, %f42, %f67;
	cvt.u64.u32 	%rd38, %r3;
	cvt.u64.u32 	%rd39, %r37;
	add.s64 	%rd40, %rd39, %rd38;
	shl.b64 	%rd41, %rd40, 2;
	add.s64 	%rd42, %rd2, %rd41;
	ld.global.f32 	%f44, [%rd42+4];
	mul.wide.u32 	%rd43, %r17, 4;
	add.s64 	%rd44, %rd37, %rd43;
	ld.global.f32 	%f45, [%rd44];
	fma.rn.f32 	%f46, %f44, %f45, %f43;
	ld.global.f32 	%f47, [%rd42+8];
	add.s64 	%rd45, %rd44, %rd43;
	ld.global.f32 	%f48, [%rd45];
	fma.rn.f32 	%f49, %f47, %f48, %f46;
	ld.global.f32 	%f50, [%rd42+12];
	add.s64 	%rd46, %rd45, %rd43;
	ld.global.f32 	%f51, [%rd46];
	fma.rn.f32 	%f67, %f50, %f51, %f49;
	add.s32 	%r37, %r37, 4;
$L__BB0_8:
	setp.eq.s32 	%p9, %r12, 0;
	@%p9 bra 	$L__BB0_13;
	setp.eq.s32 	%p10, %r12, 1;
	@%p10 bra 	$L__BB0_11;
	add.s32 	%r28, %r37, %r3;
	mul.wide.u32 	%rd47, %r28, 4;
	add.s64 	%rd48, %rd2, %rd47;
	ld.global.f32 	%f53, [%rd48];
	mad.lo.s32 	%r29, %r37, %r17, %r2;
	mul.wide.s32 	%rd49, %r29, 4;
	add.s64 	%rd50, %rd1, %rd49;
	ld.global.f32 	%f54, [%rd50];
	fma.rn.f32 	%f55, %f53, %f54, %f67;
	cvt.u64.u32 	%rd51, %r3;
	cvt.u64.u32 	%rd52, %r37;
	add.s64 	%rd53, %rd52, %rd51;
	shl.b64 	%rd54, %rd53, 2;
	add.s64 	%rd55, %rd2, %rd54;
	ld.global.f32 	%f56, [%rd55+4];
	mul.wide.u32 	%rd56, %r17, 4;
	add.s64 	%rd57, %rd50, %rd56;
	ld.global.f32 	%f57, [%rd57];
	fma.rn.f32 	%f67, %f56, %f57, %f55;
	add.s32 	%r37, %r37, 2;
$L__BB0_11:
	and.b32  	%r30, %r17, 1;
	setp.eq.b32 	%p11, %r30, 1;
	not.pred 	%p12, %p11;
	@%p12 bra 	$L__BB0_13;
	add.s32 	%r31, %r37, %r3;
	mul.wide.u32 	%rd58, %r31, 4;
	add.s64 	%rd59, %rd2, %rd58;
	ld.global.f32 	%f58, [%rd59];
	mad.lo.s32 	%r32, %r37, %r17, %r2;
	mul.wide.s32 	%rd60, %r32, 4;
	add.s64 	%rd61, %rd1, %rd60;
	ld.global.f32 	%f59, [%rd61];
	fma.rn.f32 	%f67, %f58, %f59, %f67;
$L__BB0_13:
	ld.param.u64 	%rd65, [_Z10MultMatGPUPfS_S_i_param_0];
	mad.lo.s32 	%r33, %r17, %r1, %r2;
	cvta.to.global.u64 	%rd62, %rd65;
	mul.wide.s32 	%rd63, %r33, 4;
	add.s64 	%rd64, %rd62, %rd63;
	st.global.f32 	[%rd64], %f67;
$L__BB0_14:
	ret;

}


// ===== COMPILED SASS (sm_100) =====

	.target	sm_100

	.elftype	@"ET_EXEC"


//--------------------- .note.nv.tkinfo           --------------------------
	.section	.note.nv.tkinfo,"",@"SHT_NOTE"
	.sectionflags	@"SHF_NOTE_NV_TKINFO"
	.tkinfo
        /*0018*/ 	.word	0x00000002
        /*0030*/ 	.string	""
        /*0030*/ 	.string	"ptxas"
        /*0030*/ 	.string	"Cuda compilation tools, release 13.0, V13.0.88"
        /*0030*/ 	.string	"Build cuda_13.0.r13.0/compiler.36424714_0"
        /*0030*/ 	.string	"-arch sm_100 -m 64 "



//--------------------- .note.nv.cuinfo           --------------------------
	.section	.note.nv.cuinfo,"",@"SHT_NOTE"
	.sectionflags	@"SHF_NOTE_NV_CUINFO"
        /*0018*/ 	.short	0x0002
        /*001a*/ 	.short	0x0064
        /*001c*/ 	.short	0x0082
	.zero		2


//--------------------- .nv.info                  --------------------------
	.section	.nv.info,"",@"SHT_CUDA_INFO"
	.align	4


	//----- nvinfo : EIATTR_REGCOUNT
	.align		4
        /*0000*/ 	.byte	0x04, 0x2f
        /*0002*/ 	.short	(.L_1 - .L_0)
	.align		4
.L_0:
        /*0004*/ 	.word	index@(_Z10MultMatGPUPfS_S_i)
        /*0008*/ 	.word	0x0000001e


	//----- nvinfo : EIATTR_FRAME_SIZE
	.align		4
.L_1:
        /*000c*/ 	.byte	0x04, 0x11
        /*000e*/ 	.short	(.L_3 - .L_2)
	.align		4
.L_2:
        /*0010*/ 	.word	index@(_Z10MultMatGPUPfS_S_i)
        /*0014*/ 	.word	0x00000000


	//----- nvinfo : EIATTR_MIN_STACK_SIZE
	.align		4
.L_3:
        /*0018*/ 	.byte	0x04, 0x12
        /*001a*/ 	.short	(.L_5 - .L_4)
	.align		4
.L_4:
        /*001c*/ 	.word	index@(_Z10MultMatGPUPfS_S_i)
        /*0020*/ 	.word	0x00000000
.L_5:


//--------------------- .nv.compat                --------------------------
	.section	.nv.compat,"",@"SHT_CUDA_COMPAT_INFO"
	.align	4
        /*0000*/ 	.byte	0x02, 0x09, 0x00, 0x00, 0x02, 0x02, 0x01, 0x00, 0x02, 0x05, 0x05, 0x00, 0x03, 0x07, 0x01, 0x01
        /*0010*/ 	.byte	0x02, 0x03, 0x00, 0x00, 0x02, 0x06, 0x01, 0x00, 0x04, 0x0b, 0x08, 0x00, 0x09, 0x00, 0x00, 0x00
        /*0020*/ 	.byte	0x00, 0x00, 0x00, 0x00


//--------------------- .nv.info._Z10MultMatGPUPfS_S_i --------------------------
	.section	.nv.info._Z10MultMatGPUPfS_S_i,"",@"SHT_CUDA_INFO"
	.sectionflags	@""
	.align	4


	//----- nvinfo : EIATTR_CUDA_API_VERSION
	.align		4
        /*0000*/ 	.byte	0x04, 0x37
        /*0002*/ 	.short	(.L_7 - .L_6)
.L_6:
        /*0004*/ 	.word	0x00000082


	//----- nvinfo : EIATTR_KPARAM_INFO
	.align		4
.L_7:
        /*0008*/ 	.byte	0x04, 0x17
        /*000a*/ 	.short	(.L_9 - .L_8)
.L_8:
        /*000c*/ 	.word	0x00000000
        /*0010*/ 	.short	0x0003
        /*0012*/ 	.short	0x0018
        /*0014*/ 	.byte	0x00, 0xf0, 0x11, 0x00


	//----- nvinfo : EIATTR_KPARAM_INFO
	.align		4
.L_9:
        /*0018*/ 	.byte	0x04, 0x17
        /*001a*/ 	.short	(.L_11 - .L_10)
.L_10:
        /*001c*/ 	.word	0x00000000
        /*0020*/ 	.short	0x0002
        /*0022*/ 	.short	0x0010
        /*0024*/ 	.byte	0x00, 0xf5, 0x21, 0x00


	//----- nvinfo : EIATTR_KPARAM_INFO
	.align		4
.L_11:
        /*0028*/ 	.byte	0x04, 0x17
        /*002a*/ 	.short	(.L_13 - .L_12)
.L_12:
        /*002c*/ 	.word	0x00000000
        /*0030*/ 	.short	0x0001
        /*0032*/ 	.short	0x0008
        /*0034*/ 	.byte	0x00, 0xf5, 0x21, 0x00


	//----- nvinfo : EIATTR_KPARAM_INFO
	.align		4
.L_13:
        /*0038*/ 	.byte	0x04, 0x17
        /*003a*/ 	.short	(.L_15 - .L_14)
.L_14:
        /*003c*/ 	.word	0x00000000
        /*0040*/ 	.short	0x0000
        /*0042*/ 	.short	0x0000
        /*0044*/ 	.byte	0x00, 0xf5, 0x21, 0x00


	//----- nvinfo : EIATTR_SPARSE_MMA_MASK
	.align		4
.L_15:
        /*0048*/ 	.byte	0x03, 0x50
        /*004a*/ 	.short	0x0000


	//----- nvinfo : EIATTR_MAXREG_COUNT
	.align		4
        /*004c*/ 	.byte	0x03, 0x1b
        /*004e*/ 	.short	0x00ff


	//----- nvinfo : EIATTR_MERCURY_ISA_VERSION
	.align		4
        /*0050*/ 	.byte	0x03, 0x5f
        /*0052*/ 	.short	0x0101


	//----- nvinfo : EIATTR_VRC_CTA_INIT_COUNT
	.align		4
        /*0054*/ 	.byte	0x02, 0x4a
	.zero		1
	.zero		1


	//----- nvinfo : EIATTR_EXIT_INSTR_OFFSETS
	.align		4
        /*0058*/ 	.byte	0x04, 0x1c
        /*005a*/ 	.short	(.L_17 - .L_16)


	//   ....[0]....
.L_16:
        /*005c*/ 	.word	0x00000090


	//   ....[1]....
        /*0060*/ 	.word	0x00000ad0


	//----- nvinfo : EIATTR_CBANK_PARAM_SIZE
	.align		4
.L_17:
        /*0064*/ 	.byte	0x03, 0x19
        /*0066*/ 	.short	0x001c


	//----- nvinfo : EIATTR_PARAM_CBANK
	.align		4
        /*0068*/ 	.byte	0x04, 0x0a
        /*006a*/ 	.short	(.L_19 - .L_18)
	.align		4
.L_18:
        /*006c*/ 	.word	index@(.nv.constant0._Z10MultMatGPUPfS_S_i)
        /*0070*/ 	.short	0x0380
        /*0072*/ 	.short	0x001c


	//----- nvinfo : EIATTR_SW_WAR
	.align		4
.L_19:
        /*0074*/ 	.byte	0x04, 0x36
        /*0076*/ 	.short	(.L_21 - .L_20)
.L_20:
        /*0078*/ 	.word	0x00000008
.L_21:


//--------------------- .nv.callgraph             --------------------------
	.section	.nv.callgraph,"",@"SHT_CUDA_CALLGRAPH"
	.align	4
	.sectionentsize	8
	.align		4
        /*0000*/ 	.word	0x00000000
	.align		4
        /*0004*/ 	.word	0xffffffff
	.align		4
        /*0008*/ 	.word	0x00000000
	.align		4
        /*000c*/ 	.word	0xfffffffe
	.align		4
        /*0010*/ 	.word	0x00000000
	.align		4
        /*0014*/ 	.word	0xfffffffd
	.align		4
        /*0018*/ 	.word	0x00000000
	.align		4
        /*001c*/ 	.word	0xfffffffc


//--------------------- .text._Z10MultMatGPUPfS_S_i --------------------------
	.section	.text._Z10MultMatGPUPfS_S_i,"ax",@progbits
	.align	128
        .global         _Z10MultMatGPUPfS_S_i
        .type           _Z10MultMatGPUPfS_S_i,@function
        .size           _Z10MultMatGPUPfS_S_i,(.L_x_5 - _Z10MultMatGPUPfS_S_i)
        .other          _Z10MultMatGPUPfS_S_i,@"STO_CUDA_ENTRY STV_DEFAULT"
_Z10MultMatGPUPfS_S_i:
.text._Z10MultMatGPUPfS_S_i:
[----:B------:R-:W-:Y:S01]  /*0000*/  LDC R1, c[0x0][0x37c] ;  /* 0x0000df00ff017b82 */ /* 0x000fe20000000800 */
[----:B------:R-:W0:Y:S01]  /*0010*/  S2R R0, SR_CTAID.X ;  /* 0x0000000000007919 */ /* 0x000e220000002500 */
[----:B------:R-:W0:Y:S01]  /*0020*/  S2R R3, SR_TID.X ;  /* 0x0000000000037919 */ /* 0x000e220000002100 */
[----:B------:R-:W1:Y:S01]  /*0030*/  S2R R13, SR_CTAID.Y ;  /* 0x00000000000d7919 */ /* 0x000e620000002600 */
[----:B------:R-:W1:Y:S01]  /*0040*/  S2R R2, SR_TID.Y ;  /* 0x0000000000027919 */ /* 0x000e620000002200 */
[----:B0-----:R-:W-:-:S04]  /*0050*/  LEA R0, R0, R3, 0x5 ;  /* 0x0000000300007211 */ /* 0x001fc800078e28ff */
[----:B------:R-:W-:Y:S02]  /*0060*/  ISETP.GT.AND P0, PT, R0, 0x3e8, PT ;  /* 0x000003e80000780c */ /* 0x000fe40003f04270 */
[----:B-1----:R-:W-:-:S04]  /*0070*/  LEA R13, R13, R2, 0x5 ;  /* 0x000000020d0d7211 */ /* 0x002fc800078e28ff */
[----:B------:R-:W-:-:S13]  /*0080*/  ISETP.GT.U32.OR P0, PT, R13, 0x3e8, P0 ;  /* 0x000003e80d00780c */ /* 0x000fda0000704470 */
[----:B------:R-:W-:Y:S05]  /*0090*/  @P0 EXIT ;  /* 0x000000000000094d */ /* 0x000fea0003800000 */
[----:B------:R-:W0:Y:S01]  /*00a0*/  LDCU UR18, c[0x0][0x398] ;  /* 0x00007300ff1277ac */ /* 0x000e220008000800 */
[----:B------:R-:W-:Y:S01]  /*00b0*/  HFMA2 R12, -RZ, RZ, 0, 0 ;  /* 0x00000000ff0c7431 */ /* 0x000fe200000001ff */
[----:B------:R-:W1:Y:S01]  /*00c0*/  LDCU.64 UR16, c[0x0][0x358] ;  /* 0x00006b00ff1077ac */ /* 0x000e620008000a00 */
[----:B0-----:R-:W-:-:S09]  /*00d0*/  UISETP.GE.AND UP0, UPT, UR18, 0x1, UPT ;  /* 0x000000011200788c */ /* 0x001fd2000bf06270 */
[----:B-1----:R-:W-:Y:S05]  /*00e0*/  BRA.U !UP0, `(.L_x_0) ;  /* 0x0000000908687547 */ /* 0x002fea000b800000 */
[----:B------:R-:W-:Y:S02]  /*00f0*/  UISETP.GE.U32.AND UP1, UPT, UR18, 0x8, UPT ;  /* 0x000000081200788c */ /* 0x000fe4000bf26070 */
[----:B------:R-:W-:Y:S01]  /*0100*/  IMAD R5, R13, UR18, RZ ;  /* 0x000000120d057c24 */ /* 0x000fe2000f8e02ff */
[----:B------:R-:W-:Y:S01]  /*0110*/  ULOP3.LUT UR19, UR18, 0x7, URZ, 0xc0, !UPT ;  /* 0x0000000712137892 */ /* 0x000fe2000f8ec0ff */
[----:B------:R-:W-:Y:S01]  /*0120*/  MOV R12, RZ ;  /* 0x000000ff000c7202 */ /* 0x000fe20000000f00 */
[----:B------:R-:W-:Y:S02]  /*0130*/  UMOV UR4, URZ ;  /* 0x000000ff00047c82 */ /* 0x000fe40008000000 */
[----:B------:R-:W-:Y:S02]  /*0140*/  UISETP.NE.AND UP0, UPT, UR19, URZ, UPT ;  /* 0x000000ff1300728c */ /* 0x000fe4000bf05270 */
[----:B------:R-:W-:Y:S09]  /*0150*/  BRA.U !UP1, `(.L_x_1) ;  /* 0x0000000509047547 */ /* 0x000ff2000b800000 */
[----:B------:R-:W0:Y:S01]  /*0160*/  LDC.64 R2, c[0x0][0x388] ;  /* 0x0000e200ff027b82 */ /* 0x000e220000000a00 */
[----:B------:R-:W1:Y:S01]  /*0170*/  LDCU.64 UR20, c[0x0][0x390] ;  /* 0x00007200ff1477ac */ /* 0x000e620008000a00 */
[----:B------:R-:W-:Y:S02]  /*0180*/  MOV R12, RZ ;  /* 0x000000ff000c7202 */ /* 0x000fe40000000f00 */
[----:B------:R-:W-:Y:S01]  /*0190*/  MOV R14, R0 ;  /* 0x00000000000e7202 */ /* 0x000fe20000000f00 */
[----:B------:R-:W-:-:S04]  /*01a0*/  ULOP3.LUT UR4, UR18, 0x7ffffff8, URZ, 0xc0, !UPT ;  /* 0x7ffffff812047892 */ /* 0x000fc8000f8ec0ff */
[----:B------:R-:W-:Y:S02]  /*01b0*/  UIADD3 UR5, UPT, UPT, -UR4, URZ, URZ ;  /* 0x000000ff04057290 */ /* 0x000fe4000fffe1ff */
[----:B-1----:R-:W-:Y:S02]  /*01c0*/  UIMAD.WIDE.U32 UR6, UR18, 0xc, UR20 ;  /* 0x0000000c120678a5 */ /* 0x002fe4000f8e0014 */
[----:B------:R-:W-:Y:S02]  /*01d0*/  UIMAD.WIDE.U32 UR8, UR18, 0x10, UR20 ;  /* 0x00000010120878a5 */ /* 0x000fe4000f8e0014 */
[----:B------:R-:W-:Y:S01]  /*01e0*/  UIMAD.WIDE.U32 UR10, UR18, 0x14, UR20 ;  /* 0x00000014120a78a5 */ /* 0x000fe2000f8e0014 */
[----:B0-----:R-:W-:Y:S01]  /*01f0*/  IMAD.WIDE.U32 R2, R5, 0x4, R2 ;  /* 0x0000000405027825 */ /* 0x001fe200078e0002 */
[----:B------:R-:W-:Y:S02]  /*0200*/  UIMAD.WIDE.U32 UR12, UR18, 0x18, UR20 ;  /* 0x00000018120c78a5 */ /* 0x000fe4000f8e0014 */
[----:B------:R-:W-:Y:S01]  /*0210*/  UIMAD.WIDE.U32 UR14, UR18, 0x1c, UR20 ;  /* 0x0000001c120e78a5 */ /* 0x000fe2000f8e0014 */
[----:B------:R-:W-:-:S04]  /*0220*/  IADD3 R2, P0, PT, R2, 0x10, RZ ;  /* 0x0000001002027810 */ /* 0x000fc80007f1e0ff */
[----:B------:R-:W-:-:S09]  /*0230*/  IADD3.X R3, PT, PT, RZ, R3, RZ, P0, !PT ;  /* 0x00000003ff037210 */ /* 0x000fd200007fe4ff */
.L_x_2:
[----:B------:R-:W-:Y:S01]  /*0240*/  UIMAD.WIDE.U32 UR24, UR18, 0x4, UR20 ;  /* 0x00000004121878a5 */ /* 0x000fe2000f8e0014 */
[----:B------:R-:W-:Y:S01]  /*0250*/  IMAD.MOV.U32 R23, RZ, RZ, 0x4 ;  /* 0x00000004ff177424 */ /* 0x000fe200078e00ff */
[----:B------:R-:W-:Y:S01]  /*0260*/  UIMAD.WIDE.U32 UR22, UR18, 0x8, UR20 ;  /* 0x00000008121678a5 */ /* 0x000fe2000f8e0014 */
[----:B------:R-:W-:Y:S01]  /*0270*/  HFMA2 R11, -RZ, RZ, 0, 2.384185791015625e-07 ;  /* 0x00000004ff0b7431 */ /* 0x000fe200000001ff */
[----:B------:R-:W2:Y:S01]  /*0280*/  LDG.E R21, desc[UR16][R2.64+-0x10] ;  /* 0xfffff01002157981 */ /* 0x000ea2000c1e1900 */
[----:B------:R-:W-:Y:S01]  /*0290*/  IMAD.WIDE R22, R14, R23, UR20 ;  /* 0x000000140e167e25 */ /* 0x000fe2000f8e0217 */
[----:B------:R-:W-:Y:S02]  /*02a0*/  MOV R8, UR24 ;  /* 0x0000001800087c02 */ /* 0x000fe40008000f00 */
[----:B------:R-:W-:Y:S01]  /*02b0*/  MOV R9, UR25 ;  /* 0x0000001900097c02 */ /* 0x000fe20008000f00 */
[----:B------:R-:W3:Y:S01]  /*02c0*/  LDG.E R19, desc[UR16][R2.64+-0xc] ;  /* 0xfffff41002137981 */ /* 0x000ee2000c1e1900 */
[----:B------:R-:W-:-:S02]  /*02d0*/  MOV R24, UR22 ;  /* 0x0000001600187c02 */ /* 0x000fc40008000f00 */
[----:B------:R-:W-:Y:S01]  /*02e0*/  MOV R25, UR23 ;  /* 0x0000001700197c02 */ /* 0x000fe20008000f00 */
[C---:B------:R-:W-:Y:S01]  /*02f0*/  IMAD.WIDE R8, R14.reuse, 0x4, R8 ;  /* 0x000000040e087825 */ /* 0x040fe200078e0208 */
[----:B------:R-:W2:Y:S03]  /*0300*/  LDG.E R22, desc[UR16][R22.64] ;  /* 0x0000001016167981 */ /* 0x000ea6000c1e1900 */
[C---:B------:R-:W-:Y:S01]  /*0310*/  IMAD.WIDE R24, R14.reuse, 0x4, R24 ;  /* 0x000000040e187825 */ /* 0x040fe200078e0218 */
[----:B------:R0:W3:Y:S03]  /*0320*/  LDG.E R20, desc[UR16][R8.64] ;  /* 0x0000001008147981 */ /* 0x0000e6000c1e1900 */
[----:B------:R-:W-:Y:S01]  /*0330*/  IMAD.MOV.U32 R5, RZ, RZ, 0x4 ;  /* 0x00000004ff057424 */ /* 0x000fe200078e00ff */
[----:B------:R-:W4:Y:S01]  /*0340*/  LDG.E R18, desc[UR16][R24.64] ;  /* 0x0000001018127981 */ /* 0x000f22000c1e1900 */
[----:B------:R-:W-:Y:S01]  /*0350*/  IMAD.WIDE R10, R14, R11, UR6 ;  /* 0x000000060e0a7e25 */ /* 0x000fe2000f8e020b */
[----:B------:R-:W-:-:S02]  /*0360*/  MOV R7, 0x4 ;  /* 0x0000000400077802 */ /* 0x000fc40000000f00 */
[----:B------:R-:W4:Y:S01]  /*0370*/  LDG.E R17, desc[UR16][R2.64+-0x8] ;  /* 0xfffff81002117981 */ /* 0x000f22000c1e1900 */
[----:B0-----:R-:W-:Y:S02]  /*0380*/  HFMA2 R9, -RZ, RZ, 0, 2.384185791015625e-07 ;  /* 0x00000004ff097431 */ /* 0x001fe400000001ff */
[C---:B------:R-:W-:Y:S01]  /*0390*/  IMAD.WIDE R4, R14.reuse, R5, UR8 ;  /* 0x000000080e047e25 */ /* 0x040fe2000f8e0205 */
[----:B------:R0:W5:Y:S04]  /*03a0*/  LDG.E R16, desc[UR16][R10.64] ;  /* 0x000000100a107981 */ /* 0x000168000c1e1900 */
[----:B------:R-:W5:Y:S01]  /*03b0*/  LDG.E R15, desc[UR16][R2.64+-0x4] ;  /* 0xfffffc10020f7981 */ /* 0x000f62000c1e1900 */
[----:B------:R-:W-:Y:S01]  /*03c0*/  IMAD.WIDE R6, R14, R7, UR10 ;  /* 0x0000000a0e067e25 */ /* 0x000fe2000f8e0207 */
[----:B------:R-:W-:-:S02]  /*03d0*/  MOV R27, 0x4 ;  /* 0x00000004001b7802 */ /* 0x000fc40000000f00 */
[----:B------:R1:W5:Y:S01]  /*03e0*/  LDG.E R4, desc[UR16][R4.64] ;  /* 0x0000001004047981 */ /* 0x000362000c1e1900 */
[----:B------:R-:W-:-:S03]  /*03f0*/  IMAD.WIDE R8, R14, R9, UR12 ;  /* 0x0000000c0e087e25 */ /* 0x000fc6000f8e0209 */
[----:B------:R-:W5:Y:S01]  /*0400*/  LDG.E R23, desc[UR16][R2.64] ;  /* 0x0000001002177981 */ /* 0x000f62000c1e1900 */
[----:B0-----:R-:W-:-:S03]  /*0410*/  IMAD.WIDE R10, R14, R27, UR14 ;  /* 0x0000000e0e0a7e25 */ /* 0x001fc6000f8e021b */
[----:B------:R-:W5:Y:S04]  /*0420*/  LDG.E R7, desc[UR16][R6.64] ;  /* 0x0000001006077981 */ /* 0x000f68000c1e1900 */
[----:B------:R-:W5:Y:S04]  /*0430*/  LDG.E R24, desc[UR16][R2.64+0x4] ;  /* 0x0000041002187981 */ /* 0x000f68000c1e1900 */
[----:B------:R-:W5:Y:S04]  /*0440*/  LDG.E R8, desc[UR16][R8.64] ;  /* 0x0000001008087981 */ /* 0x000f68000c1e1900 */
[----:B------:R-:W5:Y:S04]  /*0450*/  LDG.E R25, desc[UR16][R2.64+0x8] ;  /* 0x0000081002197981 */ /* 0x000f68000c1e1900 */
[----:B------:R-:W5:Y:S04]  /*0460*/  LDG.E R10, desc[UR16][R10.64] ;  /* 0x000000100a0a7981 */ /* 0x000f68000c1e1900 */
[----:B------:R0:W5:Y:S01]  /*0470*/  LDG.E R27, desc[UR16][R2.64+0xc] ;  /* 0x00000c10021b7981 */ /* 0x000162000c1e1900 */
[----:B------:R-:W-:-:S04]  /*0480*/  UIADD3 UR5, UPT, UPT, UR5, 0x8, URZ ;  /* 0x0000000805057890 */ /* 0x000fc8000fffe0ff */
[----:B------:R-:W-:Y:S01]  /*0490*/  UISETP.NE.AND UP1, UPT, UR5, URZ, UPT ;  /* 0x000000ff0500728c */ /* 0x000fe2000bf25270 */
[----:B-1----:R-:W-:Y:S02]  /*04a0*/  MOV R5, UR18 ;  /* 0x0000001200057c02 */ /* 0x002fe40008000f00 */
[----:B0-----:R-:W-:-:S03]  /*04b0*/  IADD3 R2, P0, PT, R2, 0x20, RZ ;  /* 0x0000002002027810 */ /* 0x001fc60007f1e0ff */
[----:B------:R-:W-:Y:S01]  /*04c0*/  IMAD R14, R5, 0x8, R14 ;  /* 0x00000008050e7824 */ /* 0x000fe200078e020e */
[----:B------:R-:W-:Y:S01]  /*04d0*/  IADD3.X R3, PT, PT, RZ, R3, RZ, P0, !PT ;  /* 0x00000003ff037210 */ /* 0x000fe200007fe4ff */
[----:B--2---:R-:W-:-:S04]  /*04e0*/  FFMA R22, R21, R22, R12 ;  /* 0x0000001615167223 */ /* 0x004fc8000000000c */
[----:B---3--:R-:W-:-:S04]  /*04f0*/  FFMA R20, R19, R20, R22 ;  /* 0x0000001413147223 */ /* 0x008fc80000000016 */
[----:B----4-:R-:W-:-:S04]  /*0500*/  FFMA R18, R17, R18, R20 ;  /* 0x0000001211127223 */ /* 0x010fc80000000014 */
[----:B-----5:R-:W-:-:S04]  /*0510*/  FFMA R16, R15, R16, R18 ;  /* 0x000000100f107223 */ /* 0x020fc80000000012 */
[----:B------:R-:W-:-:S04]  /*0520*/  FFMA R23, R23, R4, R16 ;  /* 0x0000000417177223 */ /* 0x000fc80000000010 */
[----:B------:R-:W-:-:S04]  /*0530*/  FFMA R24, R24, R7, R23 ;  /* 0x0000000718187223 */ /* 0x000fc80000000017 */
[----:B------:R-:W-:-:S04]  /*0540*/  FFMA R8, R25, R8, R24 ;  /* 0x0000000819087223 */ /* 0x000fc80000000018 */
[----:B------:R-:W-:Y:S01]  /*0550*/  FFMA R12, R27, R10, R8 ;  /* 0x0000000a1b0c7223 */ /* 0x000fe20000000008 */
[----:B------:R-:W-:Y:S06]  /*0560*/  BRA.U UP1, `(.L_x_2) ;  /* 0xfffffffd01347547 */ /* 0x000fec000b83ffff */
.L_x_1:
[----:B------:R-:W-:Y:S05]  /*0570*/  BRA.U !UP0, `(.L_x_0) ;  /* 0x0000000508447547 */ /* 0x000fea000b800000 */
[----:B------:R-:W-:Y:S01]  /*0580*/  UISETP.GE.U32.AND UP0, UPT, UR19, 0x4, UPT ;  /* 0x000000041300788c */ /* 0x000fe2000bf06070 */
[----:B------:R-:W-:Y:S01]  /*0590*/  IMAD R2, R13, UR18, RZ ;  /* 0x000000120d027c24 */ /* 0x000fe2000f8e02ff */
[----:B------:R-:W-:-:S04]  /*05a0*/  ULOP3.LUT UR5, UR18, 0x3, URZ, 0xc0, !UPT ;  /* 0x0000000312057892 */ /* 0x000fc8000f8ec0ff */
[----:B------:R-:W-:-:S03]  /*05b0*/  UISETP.NE.AND UP1, UPT, UR5, URZ, UPT ;  /* 0x000000ff0500728c */ /* 0x000fc6000bf25270 */
[----:B------:R-:W-:Y:S08]  /*05c0*/  BRA.U !UP0, `(.L_x_3) ;  /* 0x00000001087c7547 */ /* 0x000ff0000b800000 */
[----:B------:R-:W0:Y:S01]  /*05d0*/  LDC.64 R6, c[0x0][0x390] ;  /* 0x0000e400ff067b82 */ /* 0x000e220000000a00 */
[----:B------:R-:W1:Y:S01]  /*05e0*/  LDCU.64 UR6, c[0x0][0x388] ;  /* 0x00007100ff0677ac */ /* 0x000e620008000a00 */
[----:B------:R-:W-:Y:S02]  /*05f0*/  MOV R5, UR4 ;  /* 0x0000000400057c02 */ /* 0x000fe40008000f00 */
[C---:B------:R-:W-:Y:S02]  /*0600*/  IADD3 R3, PT, PT, R2.reuse, UR4, RZ ;  /* 0x0000000402037c10 */ /* 0x040fe4000fffe0ff */
[----:B------:R-:W-:Y:S01]  /*0610*/  MOV R11, UR18 ;  /* 0x00000012000b7c02 */ /* 0x000fe20008000f00 */
[----:B------:R-:W-:Y:S01]  /*0620*/  IMAD R5, R5, UR18, R0 ;  /* 0x0000001205057c24 */ /* 0x000fe2000f8e0200 */
[----:B------:R-:W2:Y:S01]  /*0630*/  LDC.64 R8, c[0x0][0x388] ;  /* 0x0000e200ff087b82 */ /* 0x000ea20000000a00 */
[----:B------:R-:W-:Y:S02]  /*0640*/  IADD3 R14, P0, PT, R2, UR4, RZ ;  /* 0x00000004020e7c10 */ /* 0x000fe4000ff1e0ff */
[----:B------:R-:W-:Y:S01]  /*0650*/  MOV R15, UR18 ;  /* 0x00000012000f7c02 */ /* 0x000fe20008000f00 */
[----:B0-----:R-:W-:-:S04]  /*0660*/  IMAD.WIDE R6, R5, 0x4, R6 ;  /* 0x0000000405067825 */ /* 0x001fc800078e0206 */
[----:B------:R-:W-:Y:S01]  /*0670*/  IMAD.WIDE.U32 R10, R11, 0x4, R6 ;  /* 0x000000040b0a7825 */ /* 0x000fe200078e0006 */
[----:B------:R-:W-:Y:S01]  /*0680*/  MOV R17, UR18 ;  /* 0x0000001200117c02 */ /* 0x000fe20008000f00 */
[----:B------:R-:W3:Y:S02]  /*0690*/  LDG.E R6, desc[UR16][R6.64] ;  /* 0x0000001006067981 */ /* 0x000ee4000c1e1900 */
[----:B--2---:R-:W-:Y:S01]  /*06a0*/  IMAD.WIDE.U32 R8, R3, 0x4, R8 ;  /* 0x0000000403087825 */ /* 0x004fe200078e0008 */
[----:B------:R-:W-:Y:S02]  /*06b0*/  IADD3.X R3, PT, PT, RZ, RZ, RZ, P0, !PT ;  /* 0x000000ffff037210 */ /* 0x000fe400007fe4ff */
[----:B-1----:R-:W-:-:S03]  /*06c0*/  LEA R4, P0, R14, UR6, 0x2 ;  /* 0x000000060e047c11 */ /* 0x002fc6000f8010ff */
[----:B------:R-:W3:Y:S01]  /*06d0*/  LDG.E R9, desc[UR16][R8.64] ;  /* 0x0000001008097981 */ /* 0x000ee2000c1e1900 */
[----:B------:R-:W-:Y:S01]  /*06e0*/  LEA.HI.X R5, R14, UR7, R3, 0x2, P0 ;  /* 0x000000070e057c11 */ /* 0x000fe200080f1403 */
[----:B------:R-:W-:Y:S02]  /*06f0*/  IMAD.WIDE.U32 R14, R15, 0x4, R10 ;  /* 0x000000040f0e7825 */ /* 0x000fe400078e000a */
[----:B------:R-:W2:Y:S04]  /*0700*/  LDG.E R3, desc[UR16][R10.64] ;  /* 0x000000100a037981 */ /* 0x000ea8000c1e1900 */
[----:B------:R-:W2:Y:S01]  /*0710*/  LDG.E R18, desc[UR16][R4.64+0x4] ;  /* 0x0000041004127981 */ /* 0x000ea2000c1e1900 */
[----:B------:R-:W-:-:S03]  /*0720*/  IMAD.WIDE.U32 R16, R17, 0x4, R14 ;  /* 0x0000000411107825 */ /* 0x000fc600078e000e */
[----:B------:R-:W4:Y:S04]  /*0730*/  LDG.E R19, desc[UR16][R14.64] ;  /* 0x000000100e137981 */ /* 0x000f28000c1e1900 */
[----:B------:R-:W4:Y:S04]  /*0740*/  LDG.E R20, desc[UR16][R4.64+0x8] ;  /* 0x0000081004147981 */ /* 0x000f28000c1e1900 */
[----:B------:R-:W5:Y:S04]  /*0750*/  LDG.E R22, desc[UR16][R4.64+0xc] ;  /* 0x00000c1004167981 */ /* 0x000f68000c1e1900 */
[----:B------:R-:W5:Y:S01]  /*0760*/  LDG.E R16, desc[UR16][R16.64] ;  /* 0x0000001010107981 */ /* 0x000f62000c1e1900 */
[----:B------:R-:W-:Y:S01]  /*0770*/  UIADD3 UR4, UPT, UPT, UR4, 0x4, URZ ;  /* 0x0000000404047890 */ /* 0x000fe2000fffe0ff */
[----:B---3--:R-:W-:-:S04]  /*0780*/  FFMA R9, R9, R6, R12 ;  /* 0x0000000609097223 */ /* 0x008fc8000000000c */
[----:B--2---:R-:W-:-:S04]  /*0790*/  FFMA R3, R18, R3, R9 ;  /* 0x0000000312037223 */ /* 0x004fc80000000009 */
[----:B----4-:R-:W-:-:S04]  /*07a0*/  FFMA R3, R20, R19, R3 ;  /* 0x0000001314037223 */ /* 0x010fc80000000003 */
[----:B-----5:R-:W-:-:S07]  /*07b0*/  FFMA R12, R22, R16, R3 ;  /* 0x00000010160c7223 */ /* 0x020fce0000000003 */
.L_x_3:
[----:B------:R-:W-:Y:S05]  /*07c0*/  BRA.U !UP1, `(.L_x_0) ;  /* 0x0000000109b07547 */ /* 0x000fea000b800000 */
[----:B------:R-:W-:Y:S01]  /*07d0*/  UISETP.NE.AND UP0, UPT, UR5, 0x1, UPT ;  /* 0x000000010500788c */ /* 0x000fe2000bf05270 */
[----:B------:R-:W-:Y:S01]  /*07e0*/  MOV R9, UR4 ;  /* 0x0000000400097c02 */ /* 0x000fe20008000f00 */
[----:B------:R-:W-:Y:S02]  /*07f0*/  ULOP3.LUT UR5, UR18, 0x1, URZ, 0xc0, !UPT ;  /* 0x0000000112057892 */ /* 0x000fe4000f8ec0ff */
[----:B------:R-:W-:Y:S02]  /*0800*/  IMAD.U32 R17, RZ, RZ, UR18 ;  /* 0x00000012ff117e24 */ /* 0x000fe4000f8e00ff */
[----:B------:R-:W-:Y:S01]  /*0810*/  UISETP.NE.U32.AND UP1, UPT, UR5, 0x1, UPT ;  /* 0x000000010500788c */ /* 0x000fe2000bf25070 */
[----:B------:R-:W-:-:S04]  /*0820*/  PLOP3.LUT P1, PT, PT, PT, UP0, 0x80, 0x8 ;  /* 0x000000000008781c */ /* 0x000fc80003f2f008 */
[----:B------:R-:W0:Y:S01]  /*0830*/  @UP0 LDCU.64 UR6, c[0x0][0x388] ;  /* 0x00007100ff0607ac */ /* 0x000e220008000a00 */
[----:B------:R-:W-:Y:S01]  /*0840*/  PLOP3.LUT P0, PT, PT, PT, UP1, 0x80, 0x8 ;  /* 0x000000000008781c */ /* 0x000fe20003f0f018 */
[----:B------:R-:W1:Y:S01]  /*0850*/  @UP0 LDCU.64 UR8, c[0x0][0x390] ;  /* 0x00007200ff0807ac */ /* 0x000e620008000a00 */
[----:B------:R-:W2:Y:S06]  /*0860*/  @UP0 LDCU.64 UR10, c[0x0][0x388] ;  /* 0x00007100ff0a07ac */ /* 0x000eac0008000a00 */
[C---:B------:R-:W-:Y:S01]  /*0870*/  @P1 VIADD R3, R2.reuse, UR4 ;  /* 0x0000000402031c36 */ /* 0x040fe20008000000 */
[----:B------:R-:W-:Y:S01]  /*0880*/  @P1 IADD3 R5, P2, PT, R2, UR4, RZ ;  /* 0x0000000402051c10 */ /* 0x000fe2000ff5e0ff */
[----:B------:R-:W3:Y:S03]  /*0890*/  @!UP1 LDCU.64 UR12, c[0x0][0x388] ;  /* 0x00007100ff0c97ac */ /* 0x000ee60008000a00 */
[----:B------:R-:W-:Y:S01]  /*08a0*/  @P1 IADD3.X R8, PT, PT, RZ, RZ, RZ, P2, !PT ;  /* 0x000000ffff081210 */ /* 0x000fe200017fe4ff */
[----:B------:R-:W-:Y:S01]  /*08b0*/  @UP0 UIADD3 UR4, UPT, UPT, UR4, 0x2, URZ ;  /* 0x0000000204040890 */ /* 0x000fe2000fffe0ff */
[----:B0-----:R-:W-:-:S02]  /*08c0*/  MOV R14, UR6 ;  /* 0x00000006000e7c02 */ /* 0x001fc40008000f00 */
[----:B------:R-:W-:Y:S01]  /*08d0*/  MOV R15, UR7 ;  /* 0x00000007000f7c02 */ /* 0x000fe20008000f00 */
[----:B------:R-:W0:Y:S01]  /*08e0*/  @!UP1 LDCU.64 UR6, c[0x0][0x390] ;  /* 0x00007200ff0697ac */ /* 0x000e220008000a00 */
[----:B-1----:R-:W-:Y:S02]  /*08f0*/  MOV R6, UR8 ;  /* 0x0000000800067c02 */ /* 0x002fe40008000f00 */
[----:B------:R-:W-:Y:S01]  /*0900*/  MOV R7, UR9 ;  /* 0x0000000900077c02 */ /* 0x000fe20008000f00 */
[----:B------:R-:W-:Y:S01]  /*0910*/  @P1 IMAD.WIDE.U32 R14, R3, 0x4, R14 ;  /* 0x00000004030e1825 */ /* 0x000fe200078e000e */
[----:B--2---:R-:W-:-:S03]  /*0920*/  @P1 LEA R4, P2, R5, UR10, 0x2 ;  /* 0x0000000a05041c11 */ /* 0x004fc6000f8410ff */
[----:B------:R-:W-:Y:S01]  /*0930*/  @P1 IMAD R3, R9, UR18, R0 ;  /* 0x0000001209031c24 */ /* 0x000fe2000f8e0200 */
[----:B------:R-:W-:-:S03]  /*0940*/  MOV R21, UR4 ;  /* 0x0000000400157c02 */ /* 0x000fc60008000f00 */
[----:B------:R-:W-:Y:S01]  /*0950*/  @P1 IMAD.WIDE R6, R3, 0x4, R6 ;  /* 0x0000000403061825 */ /* 0x000fe200078e0206 */
[----:B------:R-:W-:Y:S01]  /*0960*/  @P1 LEA.HI.X R5, R5, UR11, R8, 0x2, P2 ;  /* 0x0000000b05051c11 */ /* 0x000fe200090f1408 */
[----:B------:R-:W2:Y:S01]  /*0970*/  @P1 LDG.E R3, desc[UR16][R14.64] ;  /* 0x000000100e031981 */ /* 0x000ea2000c1e1900 */
[----:B---3--:R-:W-:Y:S01]  /*0980*/  MOV R8, UR12 ;  /* 0x0000000c00087c02 */ /* 0x008fe20008000f00 */
[----:B------:R-:W-:Y:S01]  /*0990*/  @!P0 IMAD R21, R21, UR18, R0 ;  /* 0x0000001215158c24 */ /* 0x000fe2000f8e0200 */
[----:B------:R-:W-:Y:S01]  /*09a0*/  MOV R9, UR13 ;  /* 0x0000000d00097c02 */ /* 0x000fe20008000f00 */
[----:B------:R-:W-:Y:S01]  /*09b0*/  @P1 IMAD.WIDE.U32 R16, R17, 0x4, R6 ;  /* 0x0000000411101825 */ /* 0x000fe200078e0006 */
[----:B------:R-:W-:Y:S01]  /*09c0*/  @!P0 IADD3 R19, PT, PT, R2, UR4, RZ ;  /* 0x0000000402138c10 */ /* 0x000fe2000fffe0ff */
[----:B------:R-:W2:Y:S01]  /*09d0*/  @P1 LDG.E R6, desc[UR16][R6.64] ;  /* 0x0000001006061981 */ /* 0x000ea2000c1e1900 */
[----:B0-----:R-:W-:Y:S02]  /*09e0*/  MOV R10, UR6 ;  /* 0x00000006000a7c02 */ /* 0x001fe40008000f00 */
[----:B------:R-:W-:Y:S01]  /*09f0*/  MOV R11, UR7 ;  /* 0x00000007000b7c02 */ /* 0x000fe20008000f00 */
[----:B------:R-:W-:Y:S01]  /*0a00*/  @!P0 IMAD.WIDE.U32 R8, R19, 0x4, R8 ;  /* 0x0000000413088825 */ /* 0x000fe200078e0008 */
[----:B------:R-:W3:Y:S03]  /*0a10*/  @P1 LDG.E R16, desc[UR16][R16.64] ;  /* 0x0000001010101981 */ /* 0x000ee6000c1e1900 */
[----:B------:R-:W-:Y:S01]  /*0a20*/  @!P0 IMAD.WIDE R10, R21, 0x4, R10 ;  /* 0x00000004150a8825 */ /* 0x000fe200078e020a */
[----:B------:R-:W3:Y:S04]  /*0a30*/  @P1 LDG.E R4, desc[UR16][R4.64+0x4] ;  /* 0x0000041004041981 */ /* 0x000ee8000c1e1900 */
[----:B------:R-:W4:Y:S04]  /*0a40*/  @!P0 LDG.E R9, desc[UR16][R8.64] ;  /* 0x0000001008098981 */ /* 0x000f28000c1e1900 */
[----:B------:R-:W4:Y:S01]  /*0a50*/  @!P0 LDG.E R10, desc[UR16][R10.64] ;  /* 0x000000100a0a8981 */ /* 0x000f22000c1e1900 */
[----:B--2---:R-:W-:-:S04]  /*0a60*/  @P1 FFMA R3, R3, R6, R12 ;  /* 0x0000000603031223 */ /* 0x004fc8000000000c */
[----:B---3--:R-:W-:-:S04]  /*0a70*/  @P1 FFMA R12, R4, R16, R3 ;  /* 0x00000010040c1223 */ /* 0x008fc80000000003 */
[----:B----4-:R-:W-:-:S07]  /*0a80*/  @!P0 FFMA R12, R9, R10, R12 ;  /* 0x0000000a090c8223 */ /* 0x010fce000000000c */
.L_x_0:
[----:B------:R-:W0:Y:S01]  /*0a90*/  LDC.64 R2, c[0x0][0x380] ;  /* 0x0000e000ff027b82 */ /* 0x000e220000000a00 */
[----:B------:R-:W-:-:S04]  /*0aa0*/  IMAD R13, R13, UR18, R0 ;  /* 0x000000120d0d7c24 */ /* 0x000fc8000f8e0200 */
[----:B0-----:R-:W-:-:S05]  /*0ab0*/  IMAD.WIDE R2, R13, 0x4, R2 ;  /* 0x000000040d027825 */ /* 0x001fca00078e0202 */
[----:B------:R-:W-:Y:S01]  /*0ac0*/  STG.E desc[UR16][R2.64], R12 ;  /* 0x0000000c02007986 */ /* 0x000fe2000c101910 */
[----:B------:R-:W-:Y:S05]  /*0ad0*/  EXIT ;  /* 0x000000000000794d */ /* 0x000fea0003800000 */
.L_x_4:
[----:B------:R-:W-:-:S00]  /*0ae0*/  BRA `(.L_x_4) ;  /* 0xfffffffc00fc7947 */ /* 0x000fc0000383ffff */
[----:B------:R-:W-:-:S00]  /*0af0*/  NOP ;  /* 0x0000000000007918 */ /* 0x000fc00000000000 */
        /* <DEDUP_REMOVED lines=8> */
.L_x_5:


//--------------------- .nv.shared.reserved.0     --------------------------
	.section	.nv.shared.reserved.0,"aw",@nobits
	.weak		__nv_reservedSMEM_offset_0_alias
	.size		__nv_reservedSMEM_offset_0_alias, 0, 64
	.other		__nv_reservedSMEM_offset_0_alias,@"STO_CUDA_RESERVED_SHARED STV_DEFAULT"
__nv_reservedSMEM_offset_0_alias:
	.zero		0
	.zero		64


//--------------------- .nv.constant0._Z10MultMatGPUPfS_S_i --------------------------
	.section	.nv.constant0._Z10MultMatGPUPfS_S_i,"a",@progbits
	.sectionflags	@""
	.align	4
.nv.constant0._Z10MultMatGPUPfS_S_i:
	.zero		924


//--------------------- SYMBOLS --------------------------

	.type		.nv.reservedSmem.offset0,@object
	.size		.nv.reservedSmem.offset0,0x4
